//
// Generated by NVIDIA NVVM Compiler
//
// Compiler Build ID: CL-36424714
// Cuda compilation tools, release 13.0, V13.0.88
// Based on NVVM 20.0.0
//

.version 9.0
.target sm_100
.address_size 64

	// .globl	_Z15reset_min_edgesPii

.visible .entry _Z15reset_min_edgesPii(
	.param .u64 .ptr .align 1 _Z15reset_min_edgesPii_param_0,
	.param .u32 _Z15reset_min_edgesPii_param_1
)
{
	.reg .pred 	%p<2>;
	.reg .b32 	%r<7>;
	.reg .b64 	%rd<5>;

	ld.param.u64 	%rd1, [_Z15reset_min_edgesPii_param_0];
	ld.param.u32 	%r2, [_Z15reset_min_edgesPii_param_1];
	mov.u32 	%r3, %ctaid.x;
	mov.u32 	%r4, %ntid.x;
	mov.u32 	%r5, %tid.x;
	mad.lo.s32 	%r1, %r3, %r4, %r5;
	setp.ge.s32 	%p1, %r1, %r2;
	@%p1 bra 	$L__BB0_2;
	cvta.to.global.u64 	%rd2, %rd1;
	mul.wide.s32 	%rd3, %r1, 4;
	add.s64 	%rd4, %rd2, %rd3;
	mov.b32 	%r6, -1;
	st.global.u32 	[%rd4], %r6;
$L__BB0_2:
	ret;

}
	// .globl	_Z14find_min_edgesP4EdgeiPiS1_
.visible .entry _Z14find_min_edgesP4EdgeiPiS1_(
	.param .u64 .ptr .align 1 _Z14find_min_edgesP4EdgeiPiS1__param_0,
	.param .u32 _Z14find_min_edgesP4EdgeiPiS1__param_1,
	.param .u64 .ptr .align 1 _Z14find_min_edgesP4EdgeiPiS1__param_2,
	.param .u64 .ptr .align 1 _Z14find_min_edgesP4EdgeiPiS1__param_3
)
{
	.reg .pred 	%p<13>;
	.reg .b32 	%r<33>;
	.reg .b64 	%rd<41>;

	ld.param.u64 	%rd18, [_Z14find_min_edgesP4EdgeiPiS1__param_0];
	ld.param.u32 	%r21, [_Z14find_min_edgesP4EdgeiPiS1__param_1];
	ld.param.u64 	%rd19, [_Z14find_min_edgesP4EdgeiPiS1__param_2];
	ld.param.u64 	%rd20, [_Z14find_min_edgesP4EdgeiPiS1__param_3];
	cvta.to.global.u64 	%rd1, %rd20;
	cvta.to.global.u64 	%rd2, %rd19;
	cvta.to.global.u64 	%rd3, %rd18;
	mov.u32 	%r22, %ctaid.x;
	mov.u32 	%r23, %ntid.x;
	mov.u32 	%r24, %tid.x;
	mad.lo.s32 	%r1, %r22, %r23, %r24;
	setp.ge.s32 	%p1, %r1, %r21;
	@%p1 bra 	$L__BB1_13;
	mul.wide.s32 	%rd21, %r1, 12;
	add.s64 	%rd22, %rd3, %rd21;
	ld.global.u32 	%r27, [%rd22];
	ld.global.u32 	%r30, [%rd22+4];
	cvt.s64.s32 	%rd40, %r30;
	ld.global.u32 	%r4, [%rd22+8];
	cvt.s64.s32 	%rd37, %r27;
	mul.wide.s32 	%rd23, %r27, 4;
	add.s64 	%rd38, %rd2, %rd23;
	ld.global.u32 	%r28, [%rd38];
	setp.eq.s32 	%p2, %r28, %r27;
	@%p2 bra 	$L__BB1_2;
	bra.uni 	$L__BB1_14;
$L__BB1_2:
	shl.b64 	%rd27, %rd40, 2;
	add.s64 	%rd39, %rd2, %rd27;
	ld.global.u32 	%r29, [%rd39];
	setp.eq.s32 	%p4, %r29, %r30;
	@%p4 bra 	$L__BB1_4;
$L__BB1_3:
	mul.wide.s32 	%rd28, %r29, 4;
	add.s64 	%rd29, %rd2, %rd28;
	ld.global.u32 	%r30, [%rd29];
	st.global.u32 	[%rd39], %r30;
	cvt.s64.s32 	%rd40, %r30;
	mul.wide.s32 	%rd30, %r30, 4;
	add.s64 	%rd39, %rd2, %rd30;
	ld.global.u32 	%r29, [%rd39];
	setp.ne.s32 	%p5, %r29, %r30;
	@%p5 bra 	$L__BB1_3;
$L__BB1_4:
	setp.eq.s32 	%p6, %r27, %r30;
	@%p6 bra 	$L__BB1_13;
	shl.b64 	%rd31, %rd37, 2;
	add.s64 	%rd16, %rd1, %rd31;
	ld.global.u32 	%r31, [%rd16];
$L__BB1_6:
	setp.eq.s32 	%p7, %r31, -1;
	@%p7 bra 	$L__BB1_8;
	mul.wide.s32 	%rd32, %r31, 12;
	add.s64 	%rd33, %rd3, %rd32;
	ld.global.u32 	%r25, [%rd33+8];
	setp.le.s32 	%p8, %r25, %r4;
	@%p8 bra 	$L__BB1_9;
$L__BB1_8:
	atom.relaxed.global.cas.b32 	%r17, [%rd16], %r31, %r1;
	setp.ne.s32 	%p9, %r17, %r31;
	mov.u32 	%r31, %r17;
	@%p9 bra 	$L__BB1_6;
$L__BB1_9:
	shl.b64 	%rd34, %rd40, 2;
	add.s64 	%rd17, %rd1, %rd34;
	ld.global.u32 	%r32, [%rd17];
$L__BB1_10:
	setp.eq.s32 	%p10, %r32, -1;
	@%p10 bra 	$L__BB1_12;
	mul.wide.s32 	%rd35, %r32, 12;
	add.s64 	%rd36, %rd3, %rd35;
	ld.global.u32 	%r26, [%rd36+8];
	setp.le.s32 	%p11, %r26, %r4;
	@%p11 bra 	$L__BB1_13;
$L__BB1_12:
	atom.relaxed.global.cas.b32 	%r20, [%rd17], %r32, %r1;
	setp.ne.s32 	%p12, %r20, %r32;
	mov.u32 	%r32, %r20;
	@%p12 bra 	$L__BB1_10;
$L__BB1_13:
	ret;
$L__BB1_14:
	mul.wide.s32 	%rd24, %r28, 4;
	add.s64 	%rd25, %rd2, %rd24;
	ld.global.u32 	%r27, [%rd25];
	st.global.u32 	[%rd38], %r27;
	cvt.s64.s32 	%rd37, %r27;
	mul.wide.s32 	%rd26, %r27, 4;
	add.s64 	%rd38, %rd2, %rd26;
	ld.global.u32 	%r28, [%rd38];
	setp.eq.s32 	%p3, %r28, %r27;
	@%p3 bra 	$L__BB1_2;
	bra.uni 	$L__BB1_14;

}
	// .globl	_Z16merge_componentsP4EdgePiS1_Pyi
.visible .entry _Z16merge_componentsP4EdgePiS1_Pyi(
	.param .u64 .ptr .align 1 _Z16merge_componentsP4EdgePiS1_Pyi_param_0,
	.param .u64 .ptr .align 1 _Z16merge_componentsP4EdgePiS1_Pyi_param_1,
	.param .u64 .ptr .align 1 _Z16merge_componentsP4EdgePiS1_Pyi_param_2,
	.param .u64 .ptr .align 1 _Z16merge_componentsP4EdgePiS1_Pyi_param_3,
	.param .u32 _Z16merge_componentsP4EdgePiS1_Pyi_param_4
)
{
	.reg .pred 	%p<10>;
	.reg .b32 	%r<28>;
	.reg .b64 	%rd<35>;

	ld.param.u64 	%rd8, [_Z16merge_componentsP4EdgePiS1_Pyi_param_0];
	ld.param.u64 	%rd11, [_Z16merge_componentsP4EdgePiS1_Pyi_param_1];
	ld.param.u64 	%rd9, [_Z16merge_componentsP4EdgePiS1_Pyi_param_2];
	ld.param.u64 	%rd10, [_Z16merge_componentsP4EdgePiS1_Pyi_param_3];
	ld.param.u32 	%r16, [_Z16merge_componentsP4EdgePiS1_Pyi_param_4];
	cvta.to.global.u64 	%rd1, %rd11;
	mov.u32 	%r17, %ctaid.x;
	mov.u32 	%r18, %ntid.x;
	mov.u32 	%r19, %tid.x;
	mad.lo.s32 	%r1, %r17, %r18, %r19;
	setp.ge.s32 	%p1, %r1, %r16;
	@%p1 bra 	$L__BB2_9;
	mul.wide.s32 	%rd12, %r1, 4;
	add.s64 	%rd13, %rd1, %rd12;
	ld.global.u32 	%r20, [%rd13];
	setp.ne.s32 	%p2, %r20, %r1;
	@%p2 bra 	$L__BB2_9;
	cvta.to.global.u64 	%rd14, %rd9;
	add.s64 	%rd16, %rd14, %rd12;
	ld.global.u32 	%r2, [%rd16];
	setp.eq.s32 	%p3, %r2, -1;
	@%p3 bra 	$L__BB2_9;
	cvta.to.global.u64 	%rd17, %rd8;
	mul.wide.s32 	%rd18, %r2, 12;
	add.s64 	%rd19, %rd17, %rd18;
	ld.global.u32 	%r24, [%rd19];
	ld.global.u32 	%r27, [%rd19+4];
	ld.global.u32 	%r5, [%rd19+8];
	mul.wide.s32 	%rd20, %r24, 4;
	add.s64 	%rd33, %rd1, %rd20;
	ld.global.u32 	%r25, [%rd33];
	setp.eq.s32 	%p4, %r25, %r24;
	@%p4 bra 	$L__BB2_4;
	bra.uni 	$L__BB2_10;
$L__BB2_4:
	mul.wide.s32 	%rd24, %r27, 4;
	add.s64 	%rd34, %rd1, %rd24;
	ld.global.u32 	%r26, [%rd34];
	setp.eq.s32 	%p6, %r26, %r27;
	@%p6 bra 	$L__BB2_6;
$L__BB2_5:
	mul.wide.s32 	%rd25, %r26, 4;
	add.s64 	%rd26, %rd1, %rd25;
	ld.global.u32 	%r27, [%rd26];
	st.global.u32 	[%rd34], %r27;
	mul.wide.s32 	%rd27, %r27, 4;
	add.s64 	%rd34, %rd1, %rd27;
	ld.global.u32 	%r26, [%rd34];
	setp.ne.s32 	%p7, %r26, %r27;
	@%p7 bra 	$L__BB2_5;
$L__BB2_6:
	setp.eq.s32 	%p8, %r24, %r27;
	@%p8 bra 	$L__BB2_9;
	min.s32 	%r21, %r24, %r27;
	max.s32 	%r22, %r24, %r27;
	mul.wide.s32 	%rd28, %r22, 4;
	add.s64 	%rd29, %rd1, %rd28;
	atom.relaxed.global.cas.b32 	%r23, [%rd29], %r22, %r21;
	setp.ne.s32 	%p9, %r23, %r22;
	@%p9 bra 	$L__BB2_9;
	cvta.to.global.u64 	%rd30, %rd10;
	cvt.s64.s32 	%rd31, %r5;
	atom.global.add.u64 	%rd32, [%rd30], %rd31;
$L__BB2_9:
	ret;
$L__BB2_10:
	mul.wide.s32 	%rd21, %r25, 4;
	add.s64 	%rd22, %rd1, %rd21;
	ld.global.u32 	%r24, [%rd22];
	st.global.u32 	[%rd33], %r24;
	mul.wide.s32 	%rd23, %r24, 4;
	add.s64 	%rd33, %rd1, %rd23;
	ld.global.u32 	%r25, [%rd33];
	setp.eq.s32 	%p5, %r25, %r24;
	@%p5 bra 	$L__BB2_4;
	bra.uni 	$L__BB2_10;

}


// ===== COMPILED SASS (sm_100) =====

	.target	sm_100

	.elftype	@"ET_EXEC"


//--------------------- .note.nv.tkinfo           --------------------------
	.section	.note.nv.tkinfo,"",@"SHT_NOTE"
	.sectionflags	@"SHF_NOTE_NV_TKINFO"
	.tkinfo
        /*0018*/ 	.word	0x00000002
        /*0030*/ 	.string	""
        /*0030*/ 	.string	"ptxas"
        /*0030*/ 	.string	"Cuda compilation tools, release 13.0, V13.0.88"
        /*0030*/ 	.string	"Build cuda_13.0.r13.0/compiler.36424714_0"
        /*0030*/ 	.string	"-arch sm_100 -m 64 "



//--------------------- .note.nv.cuinfo           --------------------------
	.section	.note.nv.cuinfo,"",@"SHT_NOTE"
	.sectionflags	@"SHF_NOTE_NV_CUINFO"
        /*0018*/ 	.short	0x0002
        /*001a*/ 	.short	0x0064
        /*001c*/ 	.short	0x0082
	.zero		2


//--------------------- .nv.info                  --------------------------
	.section	.nv.info,"",@"SHT_CUDA_INFO"
	.align	4


	//----- nvinfo : EIATTR_REGCOUNT
	.align		4
        /*0000*/ 	.byte	0x04, 0x2f
        /*0002*/ 	.short	(.L_1 - .L_0)
	.align		4
.L_0:
        /*0004*/ 	.word	index@(_Z15reset_min_edgesPii)
        /*0008*/ 	.word	0x0000000a


	//----- nvinfo : EIATTR_FRAME_SIZE
	.align		4
.L_1:
        /*000c*/ 	.byte	0x04, 0x11
        /*000e*/ 	.short	(.L_3 - .L_2)
	.align		4
.L_2:
        /*0010*/ 	.word	index@(_Z15reset_min_edgesPii)
        /*0014*/ 	.word	0x00000000


	//----- nvinfo : EIATTR_REGCOUNT
	.align		4
.L_3:
        /*0018*/ 	.byte	0x04, 0x2f
        /*001a*/ 	.short	(.L_5 - .L_4)
	.align		4
.L_4:
        /*001c*/ 	.word	index@(_Z14find_min_edgesP4EdgeiPiS1_)
        /*0020*/ 	.word	0x00000012


	//----- nvinfo : EIATTR_FRAME_SIZE
	.align		4
.L_5:
        /*0024*/ 	.byte	0x04, 0x11
        /*0026*/ 	.short	(.L_7 - .L_6)
	.align		4
.L_6:
        /*0028*/ 	.word	index@(_Z14find_min_edgesP4EdgeiPiS1_)
        /*002c*/ 	.word	0x00000000


	//----- nvinfo : EIATTR_REGCOUNT
	.align		4
.L_7:
        /*0030*/ 	.byte	0x04, 0x2f
        /*0032*/ 	.short	(.L_9 - .L_8)
	.align		4
.L_8:
        /*0034*/ 	.word	index@(_Z16merge_componentsP4EdgePiS1_Pyi)
        /*0038*/ 	.word	0x0000000e


	//----- nvinfo : EIATTR_FRAME_SIZE
	.align		4
.L_9:
        /*003c*/ 	.byte	0x04, 0x11
        /*003e*/ 	.short	(.L_11 - .L_10)
	.align		4
.L_10:
        /*0040*/ 	.word	index@(_Z16merge_componentsP4EdgePiS1_Pyi)
        /*0044*/ 	.word	0x00000000


	//----- nvinfo : EIATTR_MIN_STACK_SIZE
	.align		4
.L_11:
        /*0048*/ 	.byte	0x04, 0x12
        /*004a*/ 	.short	(.L_13 - .L_12)
	.align		4
.L_12:
        /*004c*/ 	.word	index@(_Z16merge_componentsP4EdgePiS1_Pyi)
        /*0050*/ 	.word	0x00000000


	//----- nvinfo : EIATTR_MIN_STACK_SIZE
	.align		4
.L_13:
        /*0054*/ 	.byte	0x04, 0x12
        /*0056*/ 	.short	(.L_15 - .L_14)
	.align		4
.L_14:
        /*0058*/ 	.word	index@(_Z14find_min_edgesP4EdgeiPiS1_)
        /*005c*/ 	.word	0x00000000


	//----- nvinfo : EIATTR_MIN_STACK_SIZE
	.align		4
.L_15:
        /*0060*/ 	.byte	0x04, 0x12
        /*0062*/ 	.short	(.L_17 - .L_16)
	.align		4
.L_16:
        /*0064*/ 	.word	index@(_Z15reset_min_edgesPii)
        /*0068*/ 	.word	0x00000000
.L_17:


//--------------------- .nv.compat                --------------------------
	.section	.nv.compat,"",@"SHT_CUDA_COMPAT_INFO"
	.align	4
        /*0000*/ 	.byte	0x02, 0x09, 0x00, 0x00, 0x02, 0x02, 0x01, 0x00, 0x02, 0x05, 0x05, 0x00, 0x03, 0x07, 0x01, 0x01
        /*0010*/ 	.byte	0x02, 0x03, 0x00, 0x00, 0x02, 0x06, 0x01, 0x00, 0x04, 0x0b, 0x08, 0x00, 0x09, 0x00, 0x00, 0x00
        /*0020*/ 	.byte	0x00, 0x00, 0x00, 0x00


//--------------------- .nv.info._Z16merge_componentsP4EdgePiS1_Pyi --------------------------
	.section	.nv.info._Z16merge_componentsP4EdgePiS1_Pyi,"",@"SHT_CUDA_INFO"
	.sectionflags	@""
	.align	4


	//----- nvinfo : EIATTR_CUDA_API_VERSION
	.align		4
        /*0000*/ 	.byte	0x04, 0x37
        /*0002*/ 	.short	(.L_19 - .L_18)
.L_18:
        /*0004*/ 	.word	0x00000082


	//----- nvinfo : EIATTR_KPARAM_INFO
	.align		4
.L_19:
        /*0008*/ 	.byte	0x04, 0x17
        /*000a*/ 	.short	(.L_21 - .L_20)
.L_20:
        /*000c*/ 	.word	0x00000000
        /*0010*/ 	.short	0x0004
        /*0012*/ 	.short	0x0020
        /*0014*/ 	.byte	0x00, 0xf0, 0x11, 0x00


	//----- nvinfo : EIATTR_KPARAM_INFO
	.align		4
.L_21:
        /*0018*/ 	.byte	0x04, 0x17
        /*001a*/ 	.short	(.L_23 - .L_22)
.L_22:
        /*001c*/ 	.word	0x00000000
        /*0020*/ 	.short	0x0003
        /*0022*/ 	.short	0x0018
        /*0024*/ 	.byte	0x00, 0xf5, 0x21, 0x00


	//----- nvinfo : EIATTR_KPARAM_INFO
	.align		4
.L_23:
        /*0028*/ 	.byte	0x04, 0x17
        /*002a*/ 	.short	(.L_25 - .L_24)
.L_24:
        /*002c*/ 	.word	0x00000000
        /*0030*/ 	.short	0x0002
        /*0032*/ 	.short	0x0010
        /*0034*/ 	.byte	0x00, 0xf5, 0x21, 0x00


	//----- nvinfo : EIATTR_KPARAM_INFO
	.align		4
.L_25:
        /*0038*/ 	.byte	0x04, 0x17
        /*003a*/ 	.short	(.L_27 - .L_26)
.L_26:
        /*003c*/ 	.word	0x00000000
        /*0040*/ 	.short	0x0001
        /*0042*/ 	.short	0x0008
        /*0044*/ 	.byte	0x00, 0xf5, 0x21, 0x00


	//----- nvinfo : EIATTR_KPARAM_INFO
	.align		4
.L_27:
        /*0048*/ 	.byte	0x04, 0x17
        /*004a*/ 	.short	(.L_29 - .L_28)
.L_28:
        /*004c*/ 	.word	0x00000000
        /*0050*/ 	.short	0x0000
        /*0052*/ 	.short	0x0000
        /*0054*/ 	.byte	0x00, 0xf5, 0x21, 0x00


	//----- nvinfo : EIATTR_SPARSE_MMA_MASK
	.align		4
.L_29:
        /*0058*/ 	.byte	0x03, 0x50
        /*005a*/ 	.short	0x0000


	//----- nvinfo : EIATTR_MAXREG_COUNT
	.align		4
        /*005c*/ 	.byte	0x03, 0x1b
        /*005e*/ 	.short	0x00ff


	//----- nvinfo : EIATTR_MERCURY_ISA_VERSION
	.align		4
        /*0060*/ 	.byte	0x03, 0x5f
        /*0062*/ 	.short	0x0101


	//----- nvinfo : EIATTR_VRC_CTA_INIT_COUNT
	.align		4
        /*0064*/ 	.byte	0x02, 0x4a
	.zero		1
	.zero		1


	//----- nvinfo : EIATTR_EXIT_INSTR_OFFSETS
	.align		4
        /*0068*/ 	.byte	0x04, 0x1c
        /*006a*/ 	.short	(.L_31 - .L_30)


	//   ....[0]....
.L_30:
        /*006c*/ 	.word	0x00000070


	//   ....[1]....
        /*0070*/ 	.word	0x000000d0


	//   ....[2]....
        /*0074*/ 	.word	0x00000120


	//   ....[3]....
        /*0078*/ 	.word	0x00000370


	//   ....[4]....
        /*007c*/ 	.word	0x000003d0


	//   ....[5]....
        /*0080*/ 	.word	0x00000410


	//----- nvinfo : EIATTR_CRS_STACK_SIZE
	.align		4
.L_31:
        /*0084*/ 	.byte	0x04, 0x1e
        /*0086*/ 	.short	(.L_33 - .L_32)
.L_32:
        /*0088*/ 	.word	0x00000000


	//----- nvinfo : EIATTR_CBANK_PARAM_SIZE
	.align		4
.L_33:
        /*008c*/ 	.byte	0x03, 0x19
        /*008e*/ 	.short	0x0024


	//----- nvinfo : EIATTR_PARAM_CBANK
	.align		4
        /*0090*/ 	.byte	0x04, 0x0a
        /*0092*/ 	.short	(.L_35 - .L_34)
	.align		4
.L_34:
        /*0094*/ 	.word	index@(.nv.constant0._Z16merge_componentsP4EdgePiS1_Pyi)
        /*0098*/ 	.short	0x0380
        /*009a*/ 	.short	0x0024


	//----- nvinfo : EIATTR_SW_WAR
	.align		4
.L_35:
        /*009c*/ 	.byte	0x04, 0x36
        /*009e*/ 	.short	(.L_37 - .L_36)
.L_36:
        /*00a0*/ 	.word	0x00000008
.L_37:


//--------------------- .nv.info._Z14find_min_edgesP4EdgeiPiS1_ --------------------------
	.section	.nv.info._Z14find_min_edgesP4EdgeiPiS1_,"",@"SHT_CUDA_INFO"
	.sectionflags	@""
	.align	4


	//----- nvinfo : EIATTR_CUDA_API_VERSION
	.align		4
        /*0000*/ 	.byte	0x04, 0x37
        /*0002*/ 	.short	(.L_39 - .L_38)
.L_38:
        /*0004*/ 	.word	0x00000082


	//----- nvinfo : EIATTR_KPARAM_INFO
	.align		4
.L_39:
        /*0008*/ 	.byte	0x04, 0x17
        /*000a*/ 	.short	(.L_41 - .L_40)
.L_40:
        /*000c*/ 	.word	0x00000000
        /*0010*/ 	.short	0x0003
        /*0012*/ 	.short	0x0018
        /*0014*/ 	.byte	0x00, 0xf5, 0x21, 0x00


	//----- nvinfo : EIATTR_KPARAM_INFO
	.align		4
.L_41:
        /*0018*/ 	.byte	0x04, 0x17
        /*001a*/ 	.short	(.L_43 - .L_42)
.L_42:
        /*001c*/ 	.word	0x00000000
        /*0020*/ 	.short	0x0002
        /*0022*/ 	.short	0x0010
        /*0024*/ 	.byte	0x00, 0xf5, 0x21, 0x00


	//----- nvinfo : EIATTR_KPARAM_INFO
	.align		4
.L_43:
        /*0028*/ 	.byte	0x04, 0x17
        /*002a*/ 	.short	(.L_45 - .L_44)
.L_44:
        /*002c*/ 	.word	0x00000000
        /*0030*/ 	.short	0x0001
        /*0032*/ 	.short	0x0008
        /*0034*/ 	.byte	0x00, 0xf0, 0x11, 0x00


	//----- nvinfo : EIATTR_KPARAM_INFO
	.align		4
.L_45:
        /*0038*/ 	.byte	0x04, 0x17
        /*003a*/ 	.short	(.L_47 - .L_46)
.L_46:
        /*003c*/ 	.word	0x00000000
        /*0040*/ 	.short	0x0000
        /*0042*/ 	.short	0x0000
        /*0044*/ 	.byte	0x00, 0xf5, 0x21, 0x00


	//----- nvinfo : EIATTR_SPARSE_MMA_MASK
	.align		4
.L_47:
        /*0048*/ 	.byte	0x03, 0x50
        /*004a*/ 	.short	0x0000


	//----- nvinfo : EIATTR_MAXREG_COUNT
	.align		4
        /*004c*/ 	.byte	0x03, 0x1b
        /*004e*/ 	.short	0x00ff


	//----- nvinfo : EIATTR_MERCURY_ISA_VERSION
	.align		4
        /*0050*/ 	.byte	0x03, 0x5f
        /*0052*/ 	.short	0x0101


	//----- nvinfo : EIATTR_VRC_CTA_INIT_COUNT
	.align		4
        /*0054*/ 	.byte	0x02, 0x4a
	.zero		1
	.zero		1


	//----- nvinfo : EIATTR_EXIT_INSTR_OFFSETS
	.align		4
        /*0058*/ 	.byte	0x04, 0x1c
        /*005a*/ 	.short	(.L_49 - .L_48)


	//   ....[0]....
.L_48:
        /*005c*/ 	.word	0x00000070


	//   ....[1]....
        /*0060*/ 	.word	0x000003a0


	//   ....[2]....
        /*0064*/ 	.word	0x000005c0


	//   ....[3]....
        /*0068*/ 	.word	0x00000620


	//----- nvinfo : EIATTR_CRS_STACK_SIZE
	.align		4
.L_49:
        /*006c*/ 	.byte	0x04, 0x1e
        /*006e*/ 	.short	(.L_51 - .L_50)
.L_50:
        /*0070*/ 	.word	0x00000000


	//----- nvinfo : EIATTR_CBANK_PARAM_SIZE
	.align		4
.L_51:
        /*0074*/ 	.byte	0x03, 0x19
        /*0076*/ 	.short	0x0020


	//----- nvinfo : EIATTR_PARAM_CBANK
	.align		4
        /*0078*/ 	.byte	0x04, 0x0a
        /*007a*/ 	.short	(.L_53 - .L_52)
	.align		4
.L_52:
        /*007c*/ 	.word	index@(.nv.constant0._Z14find_min_edgesP4EdgeiPiS1_)
        /*0080*/ 	.short	0x0380
        /*0082*/ 	.short	0x0020


	//----- nvinfo : EIATTR_SW_WAR
	.align		4
.L_53:
        /*0084*/ 	.byte	0x04, 0x36
        /*0086*/ 	.short	(.L_55 - .L_54)
.L_54:
        /*0088*/ 	.word	0x00000008
.L_55:


//--------------------- .nv.info._Z15reset_min_edgesPii --------------------------
	.section	.nv.info._Z15reset_min_edgesPii,"",@"SHT_CUDA_INFO"
	.sectionflags	@""
	.align	4


	//----- nvinfo : EIATTR_CUDA_API_VERSION
	.align		4
        /*0000*/ 	.byte	0x04, 0x37
        /*0002*/ 	.short	(.L_57 - .L_56)
.L_56:
        /*0004*/ 	.word	0x00000082


	//----- nvinfo : EIATTR_KPARAM_INFO
	.align		4
.L_57:
        /*0008*/ 	.byte	0x04, 0x17
        /*000a*/ 	.short	(.L_59 - .L_58)
.L_58:
        /*000c*/ 	.word	0x00000000
        /*0010*/ 	.short	0x0001
        /*0012*/ 	.short	0x0008
        /*0014*/ 	.byte	0x00, 0xf0, 0x11, 0x00


	//----- nvinfo : EIATTR_KPARAM_INFO
	.align		4
.L_59:
        /*0018*/ 	.byte	0x04, 0x17
        /*001a*/ 	.short	(.L_61 - .L_60)
.L_60:
        /*001c*/ 	.word	0x00000000
        /*0020*/ 	.short	0x0000
        /*0022*/ 	.short	0x0000
        /*0024*/ 	.byte	0x00, 0xf5, 0x21, 0x00


	//----- nvinfo : EIATTR_SPARSE_MMA_MASK
	.align		4
.L_61:
        /*0028*/ 	.byte	0x03, 0x50
        /*002a*/ 	.short	0x0000


	//----- nvinfo : EIATTR_MAXREG_COUNT
	.align		4
        /*002c*/ 	.byte	0x03, 0x1b
        /*002e*/ 	.short	0x00ff


	//----- nvinfo : EIATTR_MERCURY_ISA_VERSION
	.align		4
        /*0030*/ 	.byte	0x03, 0x5f
        /*0032*/ 	.short	0x0101


	//----- nvinfo : EIATTR_VRC_CTA_INIT_COUNT
	.align		4
        /*0034*/ 	.byte	0x02, 0x4a
	.zero		1
	.zero		1


	//----- nvinfo : EIATTR_EXIT_INSTR_OFFSETS
	.align		4
        /*0038*/ 	.byte	0x04, 0x1c
        /*003a*/ 	.short	(.L_63 - .L_62)


	//   ....[0]....
.L_62:
        /*003c*/ 	.word	0x00000070


	//   ....[1]....
        /*0040*/ 	.word	0x000000d0


	//----- nvinfo : EIATTR_CBANK_PARAM_SIZE
	.align		4
.L_63:
        /*0044*/ 	.byte	0x03, 0x19
        /*0046*/ 	.short	0x000c


	//----- nvinfo : EIATTR_PARAM_CBANK
	.align		4
        /*0048*/ 	.byte	0x04, 0x0a
        /*004a*/ 	.short	(.L_65 - .L_64)
	.align		4
.L_64:
        /*004c*/ 	.word	index@(.nv.constant0._Z15reset_min_edgesPii)
        /*0050*/ 	.short	0x0380
        /*0052*/ 	.short	0x000c


	//----- nvinfo : EIATTR_SW_WAR
	.align		4
.L_65:
        /*0054*/ 	.byte	0x04, 0x36
        /*0056*/ 	.short	(.L_67 - .L_66)
.L_66:
        /*0058*/ 	.word	0x00000008
.L_67:


//--------------------- .nv.callgraph             --------------------------
	.section	.nv.callgraph,"",@"SHT_CUDA_CALLGRAPH"
	.align	4
	.sectionentsize	8
	.align		4
        /*0000*/ 	.word	0x00000000
	.align		4
        /*0004*/ 	.word	0xffffffff
	.align		4
        /*0008*/ 	.word	0x00000000
	.align		4
        /*000c*/ 	.word	0xfffffffe
	.align		4
        /*0010*/ 	.word	0x00000000
	.align		4
        /*0014*/ 	.word	0xfffffffd
	.align		4
        /*0018*/ 	.word	0x00000000
	.align		4
        /*001c*/ 	.word	0xfffffffc


//--------------------- .text._Z16merge_componentsP4EdgePiS1_Pyi --------------------------
	.section	.text._Z16merge_componentsP4EdgePiS1_Pyi,"ax",@progbits
	.align	128
        .global         _Z16merge_componentsP4EdgePiS1_Pyi
        .type           _Z16merge_componentsP4EdgePiS1_Pyi,@function
        .size           _Z16merge_componentsP4EdgePiS1_Pyi,(.L_x_25 - _Z16merge_componentsP4EdgePiS1_Pyi)
        .other          _Z16merge_componentsP4EdgePiS1_Pyi,@"STO_CUDA_ENTRY STV_DEFAULT"
_Z16merge_componentsP4EdgePiS1_Pyi:
.text._Z16merge_componentsP4EdgePiS1_Pyi:
[----:B------:R-:W-:Y:S01]  /*0000*/  LDC R1, c[0x0][0x37c] ;  /* 0x0000df00ff017b82 */ /* 0x000fe20000000800 */
[----:B------:R-:W0:Y:S07]  /*0010*/  S2R R0, SR_TID.X ;  /* 0x0000000000007919 */ /* 0x000e2e0000002100 */
[----:B------:R-:W0:Y:S01]  /*0020*/  S2UR UR4, SR_CTAID.X ;  /* 0x00000000000479c3 */ /* 0x000e220000002500 */
[----:B------:R-:W1:Y:S07]  /*0030*/  LDCU UR5, c[0x0][0x3a0] ;  /* 0x00007400ff0577ac */ /* 0x000e6e0008000800 */
[----:B------:R-:W0:Y:S02]  /*0040*/  LDC R7, c[0x0][0x360] ;  /* 0x0000d800ff077b82 */ /* 0x000e240000000800 */
[----:B0-----:R-:W-:-:S05]  /*0050*/  IMAD R7, R7, UR4, R0 ;  /* 0x0000000407077c24 */ /* 0x001fca000f8e0200 */
[----:B-1----:R-:W-:-:S13]  /*0060*/  ISETP.GE.AND P0, PT, R7, UR5, PT ;  /* 0x0000000507007c0c */ /* 0x002fda000bf06270 */
[----:B------:R-:W-:Y:S05]  /*0070*/  @P0 EXIT ;  /* 0x000000000000094d */ /* 0x000fea0003800000 */
[----:B------:R-:W0:Y:S01]  /*0080*/  LDC.64 R2, c[0x0][0x388] ;  /* 0x0000e200ff027b82 */ /* 0x000e220000000a00 */
[----:B------:R-:W1:Y:S01]  /*0090*/  LDCU.64 UR4, c[0x0][0x358] ;  /* 0x00006b00ff0477ac */ /* 0x000e620008000a00 */
[----:B0-----:R-:W-:-:S06]  /*00a0*/  IMAD.WIDE R4, R7, 0x4, R2 ;  /* 0x0000000407047825 */ /* 0x001fcc00078e0202 */
[----:B-1----:R-:W2:Y:S02]  /*00b0*/  LDG.E R4, desc[UR4][R4.64] ;  /* 0x0000000404047981 */ /* 0x002ea4000c1e1900 */
[----:B--2---:R-:W-:-:S13]  /*00c0*/  ISETP.NE.AND P0, PT, R4, R7, PT ;  /* 0x000000070400720c */ /* 0x004fda0003f05270 */
[----:B------:R-:W-:Y:S05]  /*00d0*/  @P0 EXIT ;  /* 0x000000000000094d */ /* 0x000fea0003800000 */
[----:B------:R-:W0:Y:S02]  /*00e0*/  LDC.64 R4, c[0x0][0x390] ;  /* 0x0000e400ff047b82 */ /* 0x000e240000000a00 */
[----:B0-----:R-:W-:-:S06]  /*00f0*/  IMAD.WIDE R4, R7, 0x4, R4 ;  /* 0x0000000407047825 */ /* 0x001fcc00078e0204 */
[----:B------:R-:W2:Y:S02]  /*0100*/  LDG.E R5, desc[UR4][R4.64] ;  /* 0x0000000404057981 */ /* 0x000ea4000c1e1900 */
[----:B--2---:R-:W-:-:S13]  /*0110*/  ISETP.NE.AND P0, PT, R5, -0x1, PT ;  /* 0xffffffff0500780c */ /* 0x004fda0003f05270 */
[----:B------:R-:W-:Y:S05]  /*0120*/  @!P0 EXIT ;  /* 0x000000000000894d */ /* 0x000fea0003800000 */
[----:B------:R-:W0:Y:S02]  /*0130*/  LDC.64 R6, c[0x0][0x380] ;  /* 0x0000e000ff067b82 */ /* 0x000e240000000a00 */
[----:B0-----:R-:W-:-:S05]  /*0140*/  IMAD.WIDE R6, R5, 0xc, R6 ;  /* 0x0000000c05067825 */ /* 0x001fca00078e0206 */
[----:B------:R-:W2:Y:S04]  /*0150*/  LDG.E R11, desc[UR4][R6.64] ;  /* 0x00000004060b7981 */ /* 0x000ea8000c1e1900 */
[----:B------:R0:W5:Y:S04]  /*0160*/  LDG.E R10, desc[UR4][R6.64+0x4] ;  /* 0x00000404060a7981 */ /* 0x000168000c1e1900 */
[----:B------:R0:W5:Y:S01]  /*0170*/  LDG.E R4, desc[UR4][R6.64+0x8] ;  /* 0x0000080406047981 */ /* 0x000162000c1e1900 */
[----:B--2---:R-:W-:-:S05]  /*0180*/  IMAD.WIDE R8, R11, 0x4, R2 ;  /* 0x000000040b087825 */ /* 0x004fca00078e0202 */
[----:B------:R-:W2:Y:S01]  /*0190*/  LDG.E R0, desc[UR4][R8.64] ;  /* 0x0000000408007981 */ /* 0x000ea2000c1e1900 */
[----:B------:R-:W-:Y:S01]  /*01a0*/  BSSY.RECONVERGENT B0, `(.L_x_0) ;  /* 0x000000c000007945 */ /* 0x000fe20003800200 */
[----:B--2---:R-:W-:-:S13]  /*01b0*/  ISETP.NE.AND P0, PT, R0, R11, PT ;  /* 0x0000000b0000720c */ /* 0x004fda0003f05270 */
[----:B0-----:R-:W-:Y:S05]  /*01c0*/  @!P0 BRA `(.L_x_1) ;  /* 0x0000000000248947 */ /* 0x001fea0003800000 */
[----:B------:R-:W-:Y:S01]  /*01d0*/  BSSY.RECONVERGENT B1, `(.L_x_1) ;  /* 0x0000008000017945 */ /* 0x000fe20003800200 */
.L_x_2:
[----:B------:R-:W-:-:S05]  /*01e0*/  IMAD.WIDE R6, R0, 0x4, R2 ;  /* 0x0000000400067825 */ /* 0x000fca00078e0202 */
[----:B------:R-:W2:Y:S04]  /*01f0*/  LDG.E R11, desc[UR4][R6.64] ;  /* 0x00000004060b7981 */ /* 0x000ea8000c1e1900 */
[----:B--2---:R0:W-:Y:S02]  /*0200*/  STG.E desc[UR4][R8.64], R11 ;  /* 0x0000000b08007986 */ /* 0x0041e4000c101904 */
[----:B0-----:R-:W-:-:S05]  /*0210*/  IMAD.WIDE R8, R11, 0x4, R2 ;  /* 0x000000040b087825 */ /* 0x001fca00078e0202 */
[----:B------:R-:W2:Y:S02]  /*0220*/  LDG.E R0, desc[UR4][R8.64] ;  /* 0x0000000408007981 */ /* 0x000ea4000c1e1900 */
[----:B--2---:R-:W-:-:S13]  /*0230*/  ISETP.NE.AND P0, PT, R0, R11, PT ;  /* 0x0000000b0000720c */ /* 0x004fda0003f05270 */
[----:B------:R-:W-:Y:S05]  /*0240*/  @P0 BRA `(.L_x_2) ;  /* 0xfffffffc00e40947 */ /* 0x000fea000383ffff */
[----:B------:R-:W-:Y:S05]  /*0250*/  BSYNC.RECONVERGENT B1 ;  /* 0x0000000000017941 */ /* 0x000fea0003800200 */
.L_x_1:
[----:B------:R-:W-:Y:S05]  /*0260*/  BSYNC.RECONVERGENT B0 ;  /* 0x0000000000007941 */ /* 0x000fea0003800200 */
.L_x_0:
[----:B-----5:R-:W-:-:S05]  /*0270*/  IMAD.WIDE R6, R10, 0x4, R2 ;  /* 0x000000040a067825 */ /* 0x020fca00078e0202 */
[----:B------:R-:W2:Y:S01]  /*0280*/  LDG.E R9, desc[UR4][R6.64] ;  /* 0x0000000406097981 */ /* 0x000ea2000c1e1900 */
[----:B------:R-:W-:Y:S01]  /*0290*/  BSSY.RECONVERGENT B0, `(.L_x_3) ;  /* 0x000000c000007945 */ /* 0x000fe20003800200 */
[----:B--2---:R-:W-:-:S13]  /*02a0*/  ISETP.NE.AND P0, PT, R9, R10, PT ;  /* 0x0000000a0900720c */ /* 0x004fda0003f05270 */
[----:B------:R-:W-:Y:S05]  /*02b0*/  @!P0 BRA `(.L_x_4) ;  /* 0x0000000000248947 */ /* 0x000fea0003800000 */
[----:B------:R-:W-:Y:S01]  /*02c0*/  BSSY.RECONVERGENT B1, `(.L_x_4) ;  /* 0x0000008000017945 */ /* 0x000fe20003800200 */
.L_x_5:
        /* <DEDUP_REMOVED lines=8> */
.L_x_4:
[----:B------:R-:W-:Y:S05]  /*0350*/  BSYNC.RECONVERGENT B0 ;  /* 0x0000000000007941 */ /* 0x000fea0003800200 */
.L_x_3:
[----:B------:R-:W-:-:S13]  /*0360*/  ISETP.NE.AND P0, PT, R11, R10, PT ;  /* 0x0000000a0b00720c */ /* 0x000fda0003f05270 */
[----:B------:R-:W-:Y:S05]  /*0370*/  @!P0 EXIT ;  /* 0x000000000000894d */ /* 0x000fea0003800000 */
[CC--:B------:R-:W-:Y:S02]  /*0380*/  VIMNMX R6, PT, PT, R10.reuse, R11.reuse, !PT ;  /* 0x0000000b0a067248 */ /* 0x0c0fe40007fe0100 */
[----:B------:R-:W-:-:S03]  /*0390*/  VIMNMX R7, PT, PT, R10, R11, PT ;  /* 0x0000000b0a077248 */ /* 0x000fc60003fe0100 */
[----:B------:R-:W-:-:S06]  /*03a0*/  IMAD.WIDE R2, R6, 0x4, R2 ;  /* 0x0000000406027825 */ /* 0x000fcc00078e0202 */
[----:B------:R-:W2:Y:S02]  /*03b0*/  ATOMG.E.CAS.STRONG.GPU PT, R3, [R2], R6, R7 ;  /* 0x00000006020373a9 */ /* 0x000ea400001ee107 */
[----:B--2---:R-:W-:-:S13]  /*03c0*/  ISETP.NE.AND P0, PT, R3, R6, PT ;  /* 0x000000060300720c */ /* 0x004fda0003f05270 */
[----:B------:R-:W-:Y:S05]  /*03d0*/  @P0 EXIT ;  /* 0x000000000000094d */ /* 0x000fea0003800000 */
[----:B------:R-:W0:Y:S01]  /*03e0*/  LDC.64 R2, c[0x0][0x398] ;  /* 0x0000e600ff027b82 */ /* 0x000e220000000a00 */
[----:B------:R-:W-:-:S05]  /*03f0*/  SHF.R.S32.HI R5, RZ, 0x1f, R4 ;  /* 0x0000001fff057819 */ /* 0x000fca0000011404 */
[----:B0-----:R-:W-:Y:S01]  /*0400*/  REDG.E.ADD.64.STRONG.GPU desc[UR4][R2.64], R4 ;  /* 0x000000040200798e */ /* 0x001fe2000c12e504 */
[----:B------:R-:W-:Y:S05]  /*0410*/  EXIT ;  /* 0x000000000000794d */ /* 0x000fea0003800000 */
.L_x_6:
[----:B------:R-:W-:-:S00]  /*0420*/  BRA `(.L_x_6) ;  /* 0xfffffffc00fc7947 */ /* 0x000fc0000383ffff */
[----:B------:R-:W-:-:S00]  /*0430*/  NOP ;  /* 0x0000000000007918 */ /* 0x000fc00000000000 */
        /* <DEDUP_REMOVED lines=12> */
.L_x_25:


//--------------------- .text._Z14find_min_edgesP4EdgeiPiS1_ --------------------------
	.section	.text._Z14find_min_edgesP4EdgeiPiS1_,"ax",@progbits
	.align	128
        .global         _Z14find_min_edgesP4EdgeiPiS1_
        .type           _Z14find_min_edgesP4EdgeiPiS1_,@function
        .size           _Z14find_min_edgesP4EdgeiPiS1_,(.L_x_26 - _Z14find_min_edgesP4EdgeiPiS1_)
        .other          _Z14find_min_edgesP4EdgeiPiS1_,@"STO_CUDA_ENTRY STV_DEFAULT"
_Z14find_min_edgesP4EdgeiPiS1_:
.text._Z14find_min_edgesP4EdgeiPiS1_:
        /* <DEDUP_REMOVED lines=9> */
[----:B------:R-:W1:Y:S07]  /*0090*/  LDCU.64 UR4, c[0x0][0x358] ;  /* 0x00006b00ff0477ac */ /* 0x000e6e0008000a00 */
[----:B------:R-:W2:Y:S01]  /*00a0*/  LDC.64 R4, c[0x0][0x390] ;  /* 0x0000e400ff047b82 */ /* 0x000ea20000000a00 */
[----:B0-----:R-:W-:-:S05]  /*00b0*/  IMAD.WIDE R10, R3, 0xc, R10 ;  /* 0x0000000c030a7825 */ /* 0x001fca00078e020a */
[----:B-1----:R-:W2:Y:S04]  /*00c0*/  LDG.E R15, desc[UR4][R10.64] ;  /* 0x000000040a0f7981 */ /* 0x002ea8000c1e1900 */
[----:B------:R-:W3:Y:S04]  /*00d0*/  LDG.E R6, desc[UR4][R10.64+0x4] ;  /* 0x000004040a067981 */ /* 0x000ee8000c1e1900 */
[----:B------:R0:W5:Y:S01]  /*00e0*/  LDG.E R0, desc[UR4][R10.64+0x8] ;  /* 0x000008040a007981 */ /* 0x000162000c1e1900 */
[----:B--2---:R-:W-:-:S05]  /*00f0*/  IMAD.WIDE R12, R15, 0x4, R4 ;  /* 0x000000040f0c7825 */ /* 0x004fca00078e0204 */
[----:B------:R-:W2:Y:S01]  /*0100*/  LDG.E R2, desc[UR4][R12.64] ;  /* 0x000000040c027981 */ /* 0x000ea2000c1e1900 */
[----:B------:R-:W-:Y:S01]  /*0110*/  BSSY.RECONVERGENT B0, `(.L_x_7) ;  /* 0x0000012000007945 */ /* 0x000fe20003800200 */
[--C-:B------:R-:W-:Y:S01]  /*0120*/  SHF.R.S32.HI R9, RZ, 0x1f, R15.reuse ;  /* 0x0000001fff097819 */ /* 0x100fe2000001140f */
[--C-:B---3--:R-:W-:Y:S01]  /*0130*/  IMAD.MOV.U32 R14, RZ, RZ, R6.reuse ;  /* 0x000000ffff0e7224 */ /* 0x108fe200078e0006 */
[----:B------:R-:W-:Y:S01]  /*0140*/  SHF.R.S32.HI R7, RZ, 0x1f, R6 ;  /* 0x0000001fff077819 */ /* 0x000fe20000011406 */
[----:B------:R-:W-:Y:S01]  /*0150*/  IMAD.MOV.U32 R8, RZ, RZ, R15 ;  /* 0x000000ffff087224 */ /* 0x000fe200078e000f */
[----:B--2---:R-:W-:-:S13]  /*0160*/  ISETP.NE.AND P0, PT, R2, R15, PT ;  /* 0x0000000f0200720c */ /* 0x004fda0003f05270 */
[----:B0-----:R-:W-:Y:S05]  /*0170*/  @!P0 BRA `(.L_x_8) ;  /* 0x00000000002c8947 */ /* 0x001fea0003800000 */
[----:B------:R-:W-:Y:S01]  /*0180*/  BSSY.RECONVERGENT B1, `(.L_x_9) ;  /* 0x0000008000017945 */ /* 0x000fe20003800200 */
.L_x_10:
        /* <DEDUP_REMOVED lines=8> */
.L_x_9:
[--C-:B------:R-:W-:Y:S01]  /*0210*/  SHF.R.S32.HI R9, RZ, 0x1f, R15.reuse ;  /* 0x0000001fff097819 */ /* 0x100fe2000001140f */
[----:B------:R-:W-:-:S07]  /*0220*/  IMAD.MOV.U32 R8, RZ, RZ, R15 ;  /* 0x000000ffff087224 */ /* 0x000fce00078e000f */
.L_x_8:
[----:B------:R-:W-:Y:S05]  /*0230*/  BSYNC.RECONVERGENT B0 ;  /* 0x0000000000007941 */ /* 0x000fea0003800200 */
.L_x_7:
[----:B------:R-:W0:Y:S02]  /*0240*/  LDCU.64 UR6, c[0x0][0x390] ;  /* 0x00007200ff0677ac */ /* 0x000e240008000a00 */
[----:B0-----:R-:W-:-:S04]  /*0250*/  LEA R10, P0, R6, UR6, 0x2 ;  /* 0x00000006060a7c11 */ /* 0x001fc8000f8010ff */
[----:B------:R-:W-:-:S05]  /*0260*/  LEA.HI.X R11, R6, UR7, R7, 0x2, P0 ;  /* 0x00000007060b7c11 */ /* 0x000fca00080f1407 */
[----:B------:R-:W2:Y:S01]  /*0270*/  LDG.E R13, desc[UR4][R10.64] ;  /* 0x000000040a0d7981 */ /* 0x000ea2000c1e1900 */
[----:B------:R-:W-:Y:S01]  /*0280*/  BSSY.RECONVERGENT B0, `(.L_x_11) ;  /* 0x0000010000007945 */ /* 0x000fe20003800200 */
[----:B--2---:R-:W-:-:S13]  /*0290*/  ISETP.NE.AND P0, PT, R13, R14, PT ;  /* 0x0000000e0d00720c */ /* 0x004fda0003f05270 */
[----:B------:R-:W-:Y:S05]  /*02a0*/  @!P0 BRA `(.L_x_12) ;  /* 0x0000000000348947 */ /* 0x000fea0003800000 */
[----:B------:R-:W-:Y:S01]  /*02b0*/  BSSY.RECONVERGENT B1, `(.L_x_13) ;  /* 0x000000a000017945 */ /* 0x000fe20003800200 */
[----:B------:R-:W-:Y:S02]  /*02c0*/  IMAD.MOV.U32 R6, RZ, RZ, R10 ;  /* 0x000000ffff067224 */ /* 0x000fe400078e000a */
[----:B------:R-:W-:-:S07]  /*02d0*/  IMAD.MOV.U32 R7, RZ, RZ, R11 ;  /* 0x000000ffff077224 */ /* 0x000fce00078e000b */
.L_x_14:
        /* <DEDUP_REMOVED lines=8> */
.L_x_13:
[--C-:B------:R-:W-:Y:S01]  /*0360*/  SHF.R.S32.HI R7, RZ, 0x1f, R14.reuse ;  /* 0x0000001fff077819 */ /* 0x100fe2000001140e */
[----:B------:R-:W-:-:S07]  /*0370*/  IMAD.MOV.U32 R6, RZ, RZ, R14 ;  /* 0x000000ffff067224 */ /* 0x000fce00078e000e */
.L_x_12:
[----:B------:R-:W-:Y:S05]  /*0380*/  BSYNC.RECONVERGENT B0 ;  /* 0x0000000000007941 */ /* 0x000fea0003800200 */
.L_x_11:
[----:B------:R-:W-:-:S13]  /*0390*/  ISETP.NE.AND P0, PT, R15, R14, PT ;  /* 0x0000000e0f00720c */ /* 0x000fda0003f05270 */
[----:B------:R-:W-:Y:S05]  /*03a0*/  @!P0 EXIT ;  /* 0x000000000000894d */ /* 0x000fea0003800000 */
[----:B------:R-:W0:Y:S02]  /*03b0*/  LDCU.64 UR6, c[0x0][0x398] ;  /* 0x00007300ff0677ac */ /* 0x000e240008000a00 */
[----:B0-----:R-:W-:-:S04]  /*03c0*/  LEA R10, P0, R8, UR6, 0x2 ;  /* 0x00000006080a7c11 */ /* 0x001fc8000f8010ff */
[----:B------:R-:W-:Y:S02]  /*03d0*/  LEA.HI.X R11, R8, UR7, R9, 0x2, P0 ;  /* 0x00000007080b7c11 */ /* 0x000fe400080f1409 */
[----:B------:R-:W0:Y:S03]  /*03e0*/  LDC.64 R8, c[0x0][0x380] ;  /* 0x0000e000ff087b82 */ /* 0x000e260000000a00 */
[----:B------:R1:W5:Y:S01]  /*03f0*/  LDG.E R2, desc[UR4][R10.64] ;  /* 0x000000040a027981 */ /* 0x000362000c1e1900 */
[----:B------:R-:W-:Y:S03]  /*0400*/  BSSY B1, `(.L_x_15) ;  /* 0x000000f000017945 */ /* 0x000fe60003800000 */
.L_x_19:
[----:B-----5:R-:W-:Y:S01]  /*0410*/  ISETP.NE.AND P0, PT, R2, -0x1, PT ;  /* 0xffffffff0200780c */ /* 0x020fe20003f05270 */
[----:B------:R-:W-:Y:S05]  /*0420*/  YIELD ;  /* 0x0000000000007946 */ /* 0x000fea0003800000 */
[----:B------:R-:W-:Y:S07]  /*0430*/  BSSY.RELIABLE B0, `(.L_x_16) ;  /* 0x0000007000007945 */ /* 0x000fee0003800100 */
[----:B------:R-:W-:Y:S05]  /*0440*/  @!P0 BRA `(.L_x_17) ;  /* 0x0000000000148947 */ /* 0x000fea0003800000 */
[----:B0-----:R-:W-:-:S06]  /*0450*/  IMAD.WIDE R4, R2, 0xc, R8 ;  /* 0x0000000c02047825 */ /* 0x001fcc00078e0208 */
[----:B------:R-:W2:Y:S02]  /*0460*/  LDG.E R5, desc[UR4][R4.64+0x8] ;  /* 0x0000080404057981 */ /* 0x000ea4000c1e1900 */
[----:B--2---:R-:W-:-:S13]  /*0470*/  ISETP.GT.AND P0, PT, R5, R0, PT ;  /* 0x000000000500720c */ /* 0x004fda0003f04270 */
[----:B------:R-:W-:Y:S05]  /*0480*/  @!P0 BREAK.RELIABLE B0 ;  /* 0x0000000000008942 */ /* 0x000fea0003800100 */
[----:B------:R-:W-:Y:S05]  /*0490*/  @!P0 BRA `(.L_x_18) ;  /* 0x0000000000148947 */ /* 0x000fea0003800000 */
.L_x_17:
[----:B------:R-:W-:Y:S05]  /*04a0*/  BSYNC.RELIABLE B0 ;  /* 0x0000000000007941 */ /* 0x000fea0003800100 */
.L_x_16:
[----:B------:R-:W2:Y:S02]  /*04b0*/  ATOMG.E.CAS.STRONG.GPU PT, R5, [R10], R2, R3 ;  /* 0x000000020a0573a9 */ /* 0x000ea400001ee103 */
[----:B--2---:R-:W-:Y:S01]  /*04c0*/  ISETP.NE.AND P0, PT, R5, R2, PT ;  /* 0x000000020500720c */ /* 0x004fe20003f05270 */
[----:B------:R-:W-:-:S12]  /*04d0*/  IMAD.MOV.U32 R2, RZ, RZ, R5 ;  /* 0x000000ffff027224 */ /* 0x000fd800078e0005 */
[----:B------:R-:W-:Y:S05]  /*04e0*/  @P0 BRA `(.L_x_19) ;  /* 0xfffffffc00c80947 */ /* 0x000fea000383ffff */
.L_x_18:
[----:B------:R-:W-:Y:S05]  /*04f0*/  BSYNC B1 ;  /* 0x0000000000017941 */ /* 0x000fea0003800000 */
.L_x_15:
[----:B------:R-:W0:Y:S02]  /*0500*/  LDCU.64 UR6, c[0x0][0x398] ;  /* 0x00007300ff0677ac */ /* 0x000e240008000a00 */
[----:B0-----:R-:W-:-:S04]  /*0510*/  LEA R8, P0, R6, UR6, 0x2 ;  /* 0x0000000606087c11 */ /* 0x001fc8000f8010ff */
[----:B------:R-:W-:Y:S02]  /*0520*/  LEA.HI.X R9, R6, UR7, R7, 0x2, P0 ;  /* 0x0000000706097c11 */ /* 0x000fe400080f1407 */
[----:B------:R-:W0:Y:S03]  /*0530*/  LDC.64 R6, c[0x0][0x380] ;  /* 0x0000e000ff067b82 */ /* 0x000e260000000a00 */
[----:B------:R2:W5:Y:S04]  /*0540*/  LDG.E R2, desc[UR4][R8.64] ;  /* 0x0000000408027981 */ /* 0x000568000c1e1900 */
.L_x_22:
[----:B-----5:R-:W-:Y:S01]  /*0550*/  ISETP.NE.AND P0, PT, R2, -0x1, PT ;  /* 0xffffffff0200780c */ /* 0x020fe20003f05270 */
[----:B------:R-:W-:Y:S05]  /*0560*/  YIELD ;  /* 0x0000000000007946 */ /* 0x000fea0003800000 */
[----:B------:R-:W-:Y:S07]  /*0570*/  BSSY.RECONVERGENT B1, `(.L_x_20) ;  /* 0x0000006000017945 */ /* 0x000fee0003800200 */
[----:B------:R-:W-:Y:S05]  /*0580*/  @!P0 BRA `(.L_x_21) ;  /* 0x0000000000108947 */ /* 0x000fea0003800000 */
[----:B0-----:R-:W-:-:S06]  /*0590*/  IMAD.WIDE R4, R2, 0xc, R6 ;  /* 0x0000000c02047825 */ /* 0x001fcc00078e0206 */
[----:B------:R-:W3:Y:S02]  /*05a0*/  LDG.E R5, desc[UR4][R4.64+0x8] ;  /* 0x0000080404057981 */ /* 0x000ee4000c1e1900 */
[----:B---3--:R-:W-:-:S13]  /*05b0*/  ISETP.GT.AND P0, PT, R5, R0, PT ;  /* 0x000000000500720c */ /* 0x008fda0003f04270 */
[----:B------:R-:W-:Y:S05]  /*05c0*/  @!P0 EXIT ;  /* 0x000000000000894d */ /* 0x000fea0003800000 */
.L_x_21:
[----:B------:R-:W-:Y:S05]  /*05d0*/  BSYNC.RECONVERGENT B1 ;  /* 0x0000000000017941 */ /* 0x000fea0003800200 */
.L_x_20:
[----:B------:R-:W3:Y:S02]  /*05e0*/  ATOMG.E.CAS.STRONG.GPU PT, R5, [R8], R2, R3 ;  /* 0x00000002080573a9 */ /* 0x000ee400001ee103 */
[----:B---3--:R-:W-:Y:S01]  /*05f0*/  ISETP.NE.AND P0, PT, R5, R2, PT ;  /* 0x000000020500720c */ /* 0x008fe20003f05270 */
[----:B------:R-:W-:-:S12]  /*0600*/  IMAD.MOV.U32 R2, RZ, RZ, R5 ;  /* 0x000000ffff027224 */ /* 0x000fd800078e0005 */
[----:B------:R-:W-:Y:S05]  /*0610*/  @P0 BRA `(.L_x_22) ;  /* 0xfffffffc00cc0947 */ /* 0x000fea000383ffff */
[----:B------:R-:W-:Y:S05]  /*0620*/  EXIT ;  /* 0x000000000000794d */ /* 0x000fea0003800000 */
.L_x_23:
        /* <DEDUP_REMOVED lines=13> */
.L_x_26:


//--------------------- .text._Z15reset_min_edgesPii --------------------------
	.section	.text._Z15reset_min_edgesPii,"ax",@progbits
	.align	128
        .global         _Z15reset_min_edgesPii
        .type           _Z15reset_min_edgesPii,@function
        .size           _Z15reset_min_edgesPii,(.L_x_27 - _Z15reset_min_edgesPii)
        .other          _Z15reset_min_edgesPii,@"STO_CUDA_ENTRY STV_DEFAULT"
_Z15reset_min_edgesPii:
.text._Z15reset_min_edgesPii:
        /* <DEDUP_REMOVED lines=10> */
[----:B------:R-:W-:Y:S01]  /*00a0*/  MOV R7, 0xffffffff ;  /* 0xffffffff00077802 */ /* 0x000fe20000000f00 */
[----:B0-----:R-:W-:-:S05]  /*00b0*/  IMAD.WIDE R2, R5, 0x4, R2 ;  /* 0x0000000405027825 */ /* 0x001fca00078e0202 */
[----:B-1----:R-:W-:Y:S01]  /*00c0*/  STG.E desc[UR4][R2.64], R7 ;  /* 0x0000000702007986 */ /* 0x002fe2000c101904 */
[----:B------:R-:W-:Y:S05]  /*00d0*/  EXIT ;  /* 0x000000000000794d */ /* 0x000fea0003800000 */
.L_x_24:
        /* <DEDUP_REMOVED lines=10> */
.L_x_27:


//--------------------- .nv.shared.reserved.0     --------------------------
	.section	.nv.shared.reserved.0,"aw",@nobits
	.weak		__nv_reservedSMEM_offset_0_alias
	.size		__nv_reservedSMEM_offset_0_alias, 0, 64
	.other		__nv_reservedSMEM_offset_0_alias,@"STO_CUDA_RESERVED_SHARED STV_DEFAULT"
__nv_reservedSMEM_offset_0_alias:
	.zero		0
	.zero		64


//--------------------- .nv.constant0._Z16merge_componentsP4EdgePiS1_Pyi --------------------------
	.section	.nv.constant0._Z16merge_componentsP4EdgePiS1_Pyi,"a",@progbits
	.sectionflags	@""
	.align	4
.nv.constant0._Z16merge_componentsP4EdgePiS1_Pyi:
	.zero		932


//--------------------- .nv.constant0._Z14find_min_edgesP4EdgeiPiS1_ --------------------------
	.section	.nv.constant0._Z14find_min_edgesP4EdgeiPiS1_,"a",@progbits
	.sectionflags	@""
	.align	4
.nv.constant0._Z14find_min_edgesP4EdgeiPiS1_:
	.zero		928


//--------------------- .nv.constant0._Z15reset_min_edgesPii --------------------------
	.section	.nv.constant0._Z15reset_min_edgesPii,"a",@progbits
	.sectionflags	@""
	.align	4
.nv.constant0._Z15reset_min_edgesPii:
	.zero		908


//--------------------- SYMBOLS --------------------------

	.type		.nv.reservedSmem.offset0,@object
	.size		.nv.reservedSmem.offset0,0x4
